//
// Generated by NVIDIA NVVM Compiler
//
// Compiler Build ID: CL-36424714
// Cuda compilation tools, release 13.0, V13.0.88
// Based on NVVM 20.0.0
//

.version 9.0
.target sm_100
.address_size 64

	// .globl	_Z12recursiveSumPiS_i

.visible .entry _Z12recursiveSumPiS_i(
	.param .u64 .ptr .align 1 _Z12recursiveSumPiS_i_param_0,
	.param .u64 .ptr .align 1 _Z12recursiveSumPiS_i_param_1,
	.param .u32 _Z12recursiveSumPiS_i_param_2
)
{
	.reg .pred 	%p<20>;
	.reg .b32 	%r<203>;
	.reg .b64 	%rd<29>;

	ld.param.u64 	%rd15, [_Z12recursiveSumPiS_i_param_0];
	ld.param.u64 	%rd16, [_Z12recursiveSumPiS_i_param_1];
	ld.param.u32 	%r56, [_Z12recursiveSumPiS_i_param_2];
	cvta.to.global.u64 	%rd1, %rd15;
	cvta.to.global.u64 	%rd2, %rd16;
	setp.gt.s32 	%p1, %r56, 32;
	@%p1 bra 	$L__BB0_16;
	mov.u32 	%r116, %tid.x;
	setp.ne.s32 	%p10, %r116, 0;
	@%p10 bra 	$L__BB0_29;
	setp.lt.s32 	%p11, %r56, 1;
	mov.b32 	%r190, 0;
	@%p11 bra 	$L__BB0_15;
	and.b32  	%r1, %r56, 15;
	setp.lt.u32 	%p12, %r56, 16;
	mov.b32 	%r183, 0;
	mov.u32 	%r190, %r183;
	@%p12 bra 	$L__BB0_6;
	and.b32  	%r183, %r56, 2147483632;
	neg.s32 	%r177, %r183;
	add.s64 	%rd25, %rd1, 32;
	mov.b32 	%r190, 0;
$L__BB0_5:
	.pragma "nounroll";
	ld.global.u32 	%r121, [%rd25+-32];
	add.s32 	%r122, %r121, %r190;
	ld.global.u32 	%r123, [%rd25+-28];
	add.s32 	%r124, %r123, %r122;
	ld.global.u32 	%r125, [%rd25+-24];
	add.s32 	%r126, %r125, %r124;
	ld.global.u32 	%r127, [%rd25+-20];
	add.s32 	%r128, %r127, %r126;
	ld.global.u32 	%r129, [%rd25+-16];
	add.s32 	%r130, %r129, %r128;
	ld.global.u32 	%r131, [%rd25+-12];
	add.s32 	%r132, %r131, %r130;
	ld.global.u32 	%r133, [%rd25+-8];
	add.s32 	%r134, %r133, %r132;
	ld.global.u32 	%r135, [%rd25+-4];
	add.s32 	%r136, %r135, %r134;
	ld.global.u32 	%r137, [%rd25];
	add.s32 	%r138, %r137, %r136;
	ld.global.u32 	%r139, [%rd25+4];
	add.s32 	%r140, %r139, %r138;
	ld.global.u32 	%r141, [%rd25+8];
	add.s32 	%r142, %r141, %r140;
	ld.global.u32 	%r143, [%rd25+12];
	add.s32 	%r144, %r143, %r142;
	ld.global.u32 	%r145, [%rd25+16];
	add.s32 	%r146, %r145, %r144;
	ld.global.u32 	%r147, [%rd25+20];
	add.s32 	%r148, %r147, %r146;
	ld.global.u32 	%r149, [%rd25+24];
	add.s32 	%r150, %r149, %r148;
	ld.global.u32 	%r151, [%rd25+28];
	add.s32 	%r190, %r151, %r150;
	add.s32 	%r177, %r177, 16;
	add.s64 	%rd25, %rd25, 64;
	setp.ne.s32 	%p13, %r177, 0;
	@%p13 bra 	$L__BB0_5;
$L__BB0_6:
	setp.eq.s32 	%p14, %r1, 0;
	@%p14 bra 	$L__BB0_15;
	and.b32  	%r11, %r56, 7;
	setp.lt.u32 	%p15, %r1, 8;
	@%p15 bra 	$L__BB0_9;
	mul.wide.u32 	%rd20, %r183, 4;
	add.s64 	%rd21, %rd1, %rd20;
	ld.global.u32 	%r153, [%rd21];
	add.s32 	%r154, %r153, %r190;
	ld.global.u32 	%r155, [%rd21+4];
	add.s32 	%r156, %r155, %r154;
	ld.global.u32 	%r157, [%rd21+8];
	add.s32 	%r158, %r157, %r156;
	ld.global.u32 	%r159, [%rd21+12];
	add.s32 	%r160, %r159, %r158;
	ld.global.u32 	%r161, [%rd21+16];
	add.s32 	%r162, %r161, %r160;
	ld.global.u32 	%r163, [%rd21+20];
	add.s32 	%r164, %r163, %r162;
	ld.global.u32 	%r165, [%rd21+24];
	add.s32 	%r166, %r165, %r164;
	ld.global.u32 	%r167, [%rd21+28];
	add.s32 	%r190, %r167, %r166;
	add.s32 	%r183, %r183, 8;
$L__BB0_9:
	setp.eq.s32 	%p16, %r11, 0;
	@%p16 bra 	$L__BB0_15;
	and.b32  	%r17, %r56, 3;
	setp.lt.u32 	%p17, %r11, 4;
	@%p17 bra 	$L__BB0_12;
	mul.wide.u32 	%rd22, %r183, 4;
	add.s64 	%rd23, %rd1, %rd22;
	ld.global.u32 	%r169, [%rd23];
	add.s32 	%r170, %r169, %r190;
	ld.global.u32 	%r171, [%rd23+4];
	add.s32 	%r172, %r171, %r170;
	ld.global.u32 	%r173, [%rd23+8];
	add.s32 	%r174, %r173, %r172;
	ld.global.u32 	%r175, [%rd23+12];
	add.s32 	%r190, %r175, %r174;
	add.s32 	%r183, %r183, 4;
$L__BB0_12:
	setp.eq.s32 	%p18, %r17, 0;
	@%p18 bra 	$L__BB0_15;
	mul.wide.u32 	%rd24, %r183, 4;
	add.s64 	%rd26, %rd1, %rd24;
	neg.s32 	%r188, %r17;
$L__BB0_14:
	.pragma "nounroll";
	ld.global.u32 	%r176, [%rd26];
	add.s32 	%r190, %r176, %r190;
	add.s64 	%rd26, %rd26, 4;
	add.s32 	%r188, %r188, 1;
	setp.ne.s32 	%p19, %r188, 0;
	@%p19 bra 	$L__BB0_14;
$L__BB0_15:
	st.global.u32 	[%rd2], %r190;
	bra.uni 	$L__BB0_29;
$L__BB0_16:
	mov.u32 	%r57, %tid.x;
	setp.ne.s32 	%p2, %r57, 0;
	@%p2 bra 	$L__BB0_29;
	and.b32  	%r29, %r56, 15;
	and.b32  	%r198, %r56, 2147483632;
	neg.s32 	%r191, %r198;
	add.s64 	%rd27, %rd1, 32;
	mov.b32 	%r192, 0;
	mov.u32 	%r202, %r192;
$L__BB0_18:
	.pragma "nounroll";
	ld.global.u32 	%r60, [%rd27+-32];
	add.s32 	%r61, %r60, %r202;
	ld.global.u32 	%r62, [%rd27+-28];
	add.s32 	%r63, %r62, %r61;
	ld.global.u32 	%r64, [%rd27+-24];
	add.s32 	%r65, %r64, %r63;
	ld.global.u32 	%r66, [%rd27+-20];
	add.s32 	%r67, %r66, %r65;
	ld.global.u32 	%r68, [%rd27+-16];
	add.s32 	%r69, %r68, %r67;
	ld.global.u32 	%r70, [%rd27+-12];
	add.s32 	%r71, %r70, %r69;
	ld.global.u32 	%r72, [%rd27+-8];
	add.s32 	%r73, %r72, %r71;
	ld.global.u32 	%r74, [%rd27+-4];
	add.s32 	%r75, %r74, %r73;
	ld.global.u32 	%r76, [%rd27];
	add.s32 	%r77, %r76, %r75;
	ld.global.u32 	%r78, [%rd27+4];
	add.s32 	%r79, %r78, %r77;
	ld.global.u32 	%r80, [%rd27+8];
	add.s32 	%r81, %r80, %r79;
	ld.global.u32 	%r82, [%rd27+12];
	add.s32 	%r83, %r82, %r81;
	ld.global.u32 	%r84, [%rd27+16];
	add.s32 	%r85, %r84, %r83;
	ld.global.u32 	%r86, [%rd27+20];
	add.s32 	%r87, %r86, %r85;
	ld.global.u32 	%r88, [%rd27+24];
	add.s32 	%r89, %r88, %r87;
	ld.global.u32 	%r90, [%rd27+28];
	add.s32 	%r202, %r90, %r89;
	add.s32 	%r192, %r192, 16;
	add.s32 	%r191, %r191, 16;
	add.s64 	%rd27, %rd27, 64;
	setp.ne.s32 	%p3, %r191, 0;
	@%p3 bra 	$L__BB0_18;
	setp.eq.s32 	%p4, %r29, 0;
	@%p4 bra 	$L__BB0_28;
	and.b32  	%r37, %r56, 7;
	setp.lt.u32 	%p5, %r29, 8;
	@%p5 bra 	$L__BB0_22;
	ld.global.u32 	%r92, [%rd27+-32];
	add.s32 	%r93, %r92, %r202;
	ld.global.u32 	%r94, [%rd27+-28];
	add.s32 	%r95, %r94, %r93;
	ld.global.u32 	%r96, [%rd27+-24];
	add.s32 	%r97, %r96, %r95;
	ld.global.u32 	%r98, [%rd27+-20];
	add.s32 	%r99, %r98, %r97;
	ld.global.u32 	%r100, [%rd27+-16];
	add.s32 	%r101, %r100, %r99;
	ld.global.u32 	%r102, [%rd27+-12];
	add.s32 	%r103, %r102, %r101;
	ld.global.u32 	%r104, [%rd27+-8];
	add.s32 	%r105, %r104, %r103;
	ld.global.u32 	%r106, [%rd27+-4];
	add.s32 	%r202, %r106, %r105;
	add.s32 	%r198, %r192, 8;
$L__BB0_22:
	setp.eq.s32 	%p6, %r37, 0;
	@%p6 bra 	$L__BB0_28;
	and.b32  	%r44, %r56, 3;
	setp.lt.u32 	%p7, %r37, 4;
	@%p7 bra 	$L__BB0_25;
	mul.wide.u32 	%rd17, %r198, 4;
	add.s64 	%rd18, %rd1, %rd17;
	ld.global.u32 	%r108, [%rd18];
	add.s32 	%r109, %r108, %r202;
	ld.global.u32 	%r110, [%rd18+4];
	add.s32 	%r111, %r110, %r109;
	ld.global.u32 	%r112, [%rd18+8];
	add.s32 	%r113, %r112, %r111;
	ld.global.u32 	%r114, [%rd18+12];
	add.s32 	%r202, %r114, %r113;
	add.s32 	%r198, %r198, 4;
$L__BB0_25:
	setp.eq.s32 	%p8, %r44, 0;
	@%p8 bra 	$L__BB0_28;
	mul.wide.u32 	%rd19, %r198, 4;
	add.s64 	%rd28, %rd1, %rd19;
	neg.s32 	%r200, %r44;
$L__BB0_27:
	.pragma "nounroll";
	ld.global.u32 	%r115, [%rd28];
	add.s32 	%r202, %r115, %r202;
	add.s64 	%rd28, %rd28, 4;
	add.s32 	%r200, %r200, 1;
	setp.ne.s32 	%p9, %r200, 0;
	@%p9 bra 	$L__BB0_27;
$L__BB0_28:
	st.global.u32 	[%rd2], %r202;
$L__BB0_29:
	ret;

}


// ===== COMPILED SASS (sm_100) =====

	.target	sm_100

	.elftype	@"ET_EXEC"


//--------------------- .note.nv.tkinfo           --------------------------
	.section	.note.nv.tkinfo,"",@"SHT_NOTE"
	.sectionflags	@"SHF_NOTE_NV_TKINFO"
	.tkinfo
        /*0018*/ 	.word	0x00000002
        /*0030*/ 	.string	""
        /*0030*/ 	.string	"ptxas"
        /*0030*/ 	.string	"Cuda compilation tools, release 13.0, V13.0.88"
        /*0030*/ 	.string	"Build cuda_13.0.r13.0/compiler.36424714_0"
        /*0030*/ 	.string	"-arch sm_100 -m 64 "



//--------------------- .note.nv.cuinfo           --------------------------
	.section	.note.nv.cuinfo,"",@"SHT_NOTE"
	.sectionflags	@"SHF_NOTE_NV_CUINFO"
        /*0018*/ 	.short	0x0002
        /*001a*/ 	.short	0x0064
        /*001c*/ 	.short	0x0082
	.zero		2


//--------------------- .nv.info                  --------------------------
	.section	.nv.info,"",@"SHT_CUDA_INFO"
	.align	4


	//----- nvinfo : EIATTR_REGCOUNT
	.align		4
        /*0000*/ 	.byte	0x04, 0x2f
        /*0002*/ 	.short	(.L_1 - .L_0)
	.align		4
.L_0:
        /*0004*/ 	.word	index@(_Z12recursiveSumPiS_i)
        /*0008*/ 	.word	0x00000018


	//----- nvinfo : EIATTR_FRAME_SIZE
	.align		4
.L_1:
        /*000c*/ 	.byte	0x04, 0x11
        /*000e*/ 	.short	(.L_3 - .L_2)
	.align		4
.L_2:
        /*0010*/ 	.word	index@(_Z12recursiveSumPiS_i)
        /*0014*/ 	.word	0x00000000


	//----- nvinfo : EIATTR_MIN_STACK_SIZE
	.align		4
.L_3:
        /*0018*/ 	.byte	0x04, 0x12
        /*001a*/ 	.short	(.L_5 - .L_4)
	.align		4
.L_4:
        /*001c*/ 	.word	index@(_Z12recursiveSumPiS_i)
        /*0020*/ 	.word	0x00000000
.L_5:


//--------------------- .nv.compat                --------------------------
	.section	.nv.compat,"",@"SHT_CUDA_COMPAT_INFO"
	.align	4
        /*0000*/ 	.byte	0x02, 0x09, 0x00, 0x00, 0x02, 0x02, 0x01, 0x00, 0x02, 0x05, 0x05, 0x00, 0x03, 0x07, 0x01, 0x01
        /*0010*/ 	.byte	0x02, 0x03, 0x00, 0x00, 0x02, 0x06, 0x01, 0x00, 0x04, 0x0b, 0x08, 0x00, 0x09, 0x00, 0x00, 0x00
        /*0020*/ 	.byte	0x00, 0x00, 0x00, 0x00


//--------------------- .nv.info._Z12recursiveSumPiS_i --------------------------
	.section	.nv.info._Z12recursiveSumPiS_i,"",@"SHT_CUDA_INFO"
	.sectionflags	@""
	.align	4


	//----- nvinfo : EIATTR_CUDA_API_VERSION
	.align		4
        /*0000*/ 	.byte	0x04, 0x37
        /*0002*/ 	.short	(.L_7 - .L_6)
.L_6:
        /*0004*/ 	.word	0x00000082


	//----- nvinfo : EIATTR_KPARAM_INFO
	.align		4
.L_7:
        /*0008*/ 	.byte	0x04, 0x17
        /*000a*/ 	.short	(.L_9 - .L_8)
.L_8:
        /*000c*/ 	.word	0x00000000
        /*0010*/ 	.short	0x0002
        /*0012*/ 	.short	0x0010
        /*0014*/ 	.byte	0x00, 0xf0, 0x11, 0x00


	//----- nvinfo : EIATTR_KPARAM_INFO
	.align		4
.L_9:
        /*0018*/ 	.byte	0x04, 0x17
        /*001a*/ 	.short	(.L_11 - .L_10)
.L_10:
        /*001c*/ 	.word	0x00000000
        /*0020*/ 	.short	0x0001
        /*0022*/ 	.short	0x0008
        /*0024*/ 	.byte	0x00, 0xf5, 0x21, 0x00


	//----- nvinfo : EIATTR_KPARAM_INFO
	.align		4
.L_11:
        /*0028*/ 	.byte	0x04, 0x17
        /*002a*/ 	.short	(.L_13 - .L_12)
.L_12:
        /*002c*/ 	.word	0x00000000
        /*0030*/ 	.short	0x0000
        /*0032*/ 	.short	0x0000
        /*0034*/ 	.byte	0x00, 0xf5, 0x21, 0x00


	//----- nvinfo : EIATTR_SPARSE_MMA_MASK
	.align		4
.L_13:
        /*0038*/ 	.byte	0x03, 0x50
        /*003a*/ 	.short	0x0000


	//----- nvinfo : EIATTR_MAXREG_COUNT
	.align		4
        /*003c*/ 	.byte	0x03, 0x1b
        /*003e*/ 	.short	0x00ff


	//----- nvinfo : EIATTR_MERCURY_ISA_VERSION
	.align		4
        /*0040*/ 	.byte	0x03, 0x5f
        /*0042*/ 	.short	0x0101


	//----- nvinfo : EIATTR_VRC_CTA_INIT_COUNT
	.align		4
        /*0044*/ 	.byte	0x02, 0x4a
	.zero		1
	.zero		1


	//----- nvinfo : EIATTR_EXIT_INSTR_OFFSETS
	.align		4
        /*0048*/ 	.byte	0x04, 0x1c
        /*004a*/ 	.short	(.L_15 - .L_14)


	//   ....[0]....
.L_14:
        /*004c*/ 	.word	0x00000070


	//   ....[1]....
        /*0050*/ 	.word	0x00000690


	//   ....[2]....
        /*0054*/ 	.word	0x000006c0


	//   ....[3]....
        /*0058*/ 	.word	0x00000c70


	//----- nvinfo : EIATTR_CBANK_PARAM_SIZE
	.align		4
.L_15:
        /*005c*/ 	.byte	0x03, 0x19
        /*005e*/ 	.short	0x0014


	//----- nvinfo : EIATTR_PARAM_CBANK
	.align		4
        /*0060*/ 	.byte	0x04, 0x0a
        /*0062*/ 	.short	(.L_17 - .L_16)
	.align		4
.L_16:
        /*0064*/ 	.word	index@(.nv.constant0._Z12recursiveSumPiS_i)
        /*0068*/ 	.short	0x0380
        /*006a*/ 	.short	0x0014


	//----- nvinfo : EIATTR_SW_WAR
	.align		4
.L_17:
        /*006c*/ 	.byte	0x04, 0x36
        /*006e*/ 	.short	(.L_19 - .L_18)
.L_18:
        /*0070*/ 	.word	0x00000008
.L_19:


//--------------------- .nv.callgraph             --------------------------
	.section	.nv.callgraph,"",@"SHT_CUDA_CALLGRAPH"
	.align	4
	.sectionentsize	8
	.align		4
        /*0000*/ 	.word	0x00000000
	.align		4
        /*0004*/ 	.word	0xffffffff
	.align		4
        /*0008*/ 	.word	0x00000000
	.align		4
        /*000c*/ 	.word	0xfffffffe
	.align		4
        /*0010*/ 	.word	0x00000000
	.align		4
        /*0014*/ 	.word	0xfffffffd
	.align		4
        /*0018*/ 	.word	0x00000000
	.align		4
        /*001c*/ 	.word	0xfffffffc


//--------------------- .text._Z12recursiveSumPiS_i --------------------------
	.section	.text._Z12recursiveSumPiS_i,"ax",@progbits
	.align	128
        .global         _Z12recursiveSumPiS_i
        .type           _Z12recursiveSumPiS_i,@function
        .size           _Z12recursiveSumPiS_i,(.L_x_13 - _Z12recursiveSumPiS_i)
        .other          _Z12recursiveSumPiS_i,@"STO_CUDA_ENTRY STV_DEFAULT"
_Z12recursiveSumPiS_i:
.text._Z12recursiveSumPiS_i:
[----:B------:R-:W-:Y:S01]  /*0000*/  LDC R1, c[0x0][0x37c] ;  /* 0x0000df00ff017b82 */ /* 0x000fe20000000800 */
[----:B------:R-:W0:Y:S01]  /*0010*/  LDCU UR9, c[0x0][0x390] ;  /* 0x00007200ff0977ac */ /* 0x000e220008000800 */
[----:B------:R-:W1:Y:S01]  /*0020*/  LDCU.64 UR10, c[0x0][0x358] ;  /* 0x00006b00ff0a77ac */ /* 0x000e620008000a00 */
[----:B0-----:R-:W-:-:S09]  /*0030*/  UISETP.GT.AND UP0, UPT, UR9, 0x20, UPT ;  /* 0x000000200900788c */ /* 0x001fd2000bf04270 */
[----:B-1----:R-:W-:Y:S05]  /*0040*/  BRA.U UP0, `(.L_x_0) ;  /* 0x0000000500947547 */ /* 0x002fea000b800000 */
[----:B------:R-:W0:Y:S02]  /*0050*/  S2R R0, SR_TID.X ;  /* 0x0000000000007919 */ /* 0x000e240000002100 */
[----:B0-----:R-:W-:-:S13]  /*0060*/  ISETP.NE.AND P0, PT, R0, RZ, PT ;  /* 0x000000ff0000720c */ /* 0x001fda0003f05270 */
[----:B------:R-:W-:Y:S05]  /*0070*/  @P0 EXIT ;  /* 0x000000000000094d */ /* 0x000fea0003800000 */
[----:B------:R-:W-:Y:S01]  /*0080*/  UISETP.GE.AND UP0, UPT, UR9, 0x1, UPT ;  /* 0x000000010900788c */ /* 0x000fe2000bf06270 */
[----:B------:R-:W-:-:S08]  /*0090*/  IMAD.MOV.U32 R0, RZ, RZ, RZ ;  /* 0x000000ffff007224 */ /* 0x000fd000078e00ff */
[----:B------:R-:W-:Y:S05]  /*00a0*/  BRA.U !UP0, `(.L_x_1) ;  /* 0x0000000508707547 */ /* 0x000fea000b800000 */
[----:B------:R-:W-:Y:S01]  /*00b0*/  UISETP.GE.U32.AND UP1, UPT, UR9, 0x10, UPT ;  /* 0x000000100900788c */ /* 0x000fe2000bf26070 */
[----:B------:R-:W-:Y:S01]  /*00c0*/  IMAD.MOV.U32 R4, RZ, RZ, RZ ;  /* 0x000000ffff047224 */ /* 0x000fe200078e00ff */
[----:B------:R-:W-:Y:S01]  /*00d0*/  ULOP3.LUT UR6, UR9, 0xf, URZ, 0xc0, !UPT ;  /* 0x0000000f09067892 */ /* 0x000fe2000f8ec0ff */
[----:B------:R-:W-:-:S03]  /*00e0*/  IMAD.MOV.U32 R0, RZ, RZ, RZ ;  /* 0x000000ffff007224 */ /* 0x000fc600078e00ff */
[----:B------:R-:W-:-:S03]  /*00f0*/  UISETP.NE.AND UP0, UPT, UR6, URZ, UPT ;  /* 0x000000ff0600728c */ /* 0x000fc6000bf05270 */
[----:B------:R-:W-:Y:S08]  /*0100*/  BRA.U !UP1, `(.L_x_2) ;  /* 0x00000001099c7547 */ /* 0x000ff0000b800000 */
[----:B------:R-:W0:Y:S01]  /*0110*/  LDCU.64 UR4, c[0x0][0x380] ;  /* 0x00007000ff0477ac */ /* 0x000e220008000a00 */
[----:B------:R-:W-:Y:S01]  /*0120*/  IMAD.MOV.U32 R0, RZ, RZ, RZ ;  /* 0x000000ffff007224 */ /* 0x000fe200078e00ff */
[----:B------:R-:W-:-:S04]  /*0130*/  ULOP3.LUT UR7, UR9, 0x7ffffff0, URZ, 0xc0, !UPT ;  /* 0x7ffffff009077892 */ /* 0x000fc8000f8ec0ff */
[----:B------:R-:W-:Y:S02]  /*0140*/  UIADD3 UR8, UPT, UPT, -UR7, URZ, URZ ;  /* 0x000000ff07087290 */ /* 0x000fe4000fffe1ff */
[----:B------:R-:W-:Y:S01]  /*0150*/  IMAD.U32 R4, RZ, RZ, UR7 ;  /* 0x00000007ff047e24 */ /* 0x000fe2000f8e00ff */
[----:B0-----:R-:W-:-:S04]  /*0160*/  UIADD3 UR4, UP1, UPT, UR4, 0x20, URZ ;  /* 0x0000002004047890 */ /* 0x001fc8000ff3e0ff */
[----:B------:R-:W-:Y:S02]  /*0170*/  UIADD3.X UR5, UPT, UPT, URZ, UR5, URZ, UP1, !UPT ;  /* 0x00000005ff057290 */ /* 0x000fe40008ffe4ff */
[----:B------:R-:W-:-:S04]  /*0180*/  IMAD.U32 R6, RZ, RZ, UR4 ;  /* 0x00000004ff067e24 */ /* 0x000fc8000f8e00ff */
[----:B------:R-:W-:-:S07]  /*0190*/  IMAD.U32 R3, RZ, RZ, UR5 ;  /* 0x00000005ff037e24 */ /* 0x000fce000f8e00ff */
.L_x_3:
[----:B------:R-:W-:-:S05]  /*01a0*/  IMAD.MOV.U32 R2, RZ, RZ, R6 ;  /* 0x000000ffff027224 */ /* 0x000fca00078e0006 */
[----:B------:R-:W2:Y:S04]  /*01b0*/  LDG.E R5, desc[UR10][R2.64+-0x20] ;  /* 0xffffe00a02057981 */ /* 0x000ea8000c1e1900 */
[----:B------:R-:W2:Y:S04]  /*01c0*/  LDG.E R6, desc[UR10][R2.64+-0x1c] ;  /* 0xffffe40a02067981 */ /* 0x000ea8000c1e1900 */
[----:B------:R-:W3:Y:S04]  /*01d0*/  LDG.E R8, desc[UR10][R2.64+-0x18] ;  /* 0xffffe80a02087981 */ /* 0x000ee8000c1e1900 */
[----:B------:R-:W3:Y:S04]  /*01e0*/  LDG.E R7, desc[UR10][R2.64+-0x14] ;  /* 0xffffec0a02077981 */ /* 0x000ee8000c1e1900 */
[----:B------:R-:W4:Y:S04]  /*01f0*/  LDG.E R10, desc[UR10][R2.64+-0x10] ;  /* 0xfffff00a020a7981 */ /* 0x000f28000c1e1900 */
[----:B------:R-:W4:Y:S04]  /*0200*/  LDG.E R9, desc[UR10][R2.64+-0xc] ;  /* 0xfffff40a02097981 */ /* 0x000f28000c1e1900 */
[----:B------:R-:W5:Y:S04]  /*0210*/  LDG.E R12, desc[UR10][R2.64+-0x8] ;  /* 0xfffff80a020c7981 */ /* 0x000f68000c1e1900 */
        /* <DEDUP_REMOVED lines=8> */
[----:B------:R0:W5:Y:S01]  /*02a0*/  LDG.E R19, desc[UR10][R2.64+0x1c] ;  /* 0x00001c0a02137981 */ /* 0x000162000c1e1900 */
[----:B------:R-:W-:-:S04]  /*02b0*/  UIADD3 UR8, UPT, UPT, UR8, 0x10, URZ ;  /* 0x0000001008087890 */ /* 0x000fc8000fffe0ff */
[----:B------:R-:W-:Y:S01]  /*02c0*/  UISETP.NE.AND UP1, UPT, UR8, URZ, UPT ;  /* 0x000000ff0800728c */ /* 0x000fe2000bf25270 */
[----:B--2---:R-:W-:Y:S02]  /*02d0*/  IADD3 R5, PT, PT, R6, R5, R0 ;  /* 0x0000000506057210 */ /* 0x004fe40007ffe000 */
[----:B------:R-:W-:-:S05]  /*02e0*/  IADD3 R6, P0, PT, R2, 0x40, RZ ;  /* 0x0000004002067810 */ /* 0x000fca0007f1e0ff */
[----:B0-----:R-:W-:Y:S01]  /*02f0*/  IMAD.X R3, RZ, RZ, R3, P0 ;  /* 0x000000ffff037224 */ /* 0x001fe200000e0603 */
[----:B---3--:R-:W-:-:S04]  /*0300*/  IADD3 R5, PT, PT, R7, R8, R5 ;  /* 0x0000000807057210 */ /* 0x008fc80007ffe005 */
[----:B----4-:R-:W-:-:S04]  /*0310*/  IADD3 R5, PT, PT, R9, R10, R5 ;  /* 0x0000000a09057210 */ /* 0x010fc80007ffe005 */
[----:B-----5:R-:W-:-:S04]  /*0320*/  IADD3 R5, PT, PT, R11, R12, R5 ;  /* 0x0000000c0b057210 */ /* 0x020fc80007ffe005 */
[----:B------:R-:W-:-:S04]  /*0330*/  IADD3 R5, PT, PT, R13, R14, R5 ;  /* 0x0000000e0d057210 */ /* 0x000fc80007ffe005 */
[----:B------:R-:W-:-:S04]  /*0340*/  IADD3 R5, PT, PT, R15, R16, R5 ;  /* 0x000000100f057210 */ /* 0x000fc80007ffe005 */
[----:B------:R-:W-:-:S04]  /*0350*/  IADD3 R5, PT, PT, R17, R18, R5 ;  /* 0x0000001211057210 */ /* 0x000fc80007ffe005 */
[----:B------:R-:W-:Y:S01]  /*0360*/  IADD3 R0, PT, PT, R19, R20, R5 ;  /* 0x0000001413007210 */ /* 0x000fe20007ffe005 */
[----:B------:R-:W-:Y:S06]  /*0370*/  BRA.U UP1, `(.L_x_3) ;  /* 0xfffffffd01887547 */ /* 0x000fec000b83ffff */
.L_x_2:
[----:B------:R-:W-:Y:S05]  /*0380*/  BRA.U !UP0, `(.L_x_1) ;  /* 0x0000000108b87547 */ /* 0x000fea000b800000 */
[----:B------:R-:W-:Y:S02]  /*0390*/  UISETP.GE.U32.AND UP0, UPT, UR6, 0x8, UPT ;  /* 0x000000080600788c */ /* 0x000fe4000bf06070 */
[----:B------:R-:W-:-:S04]  /*03a0*/  ULOP3.LUT UR5, UR9, 0x7, URZ, 0xc0, !UPT ;  /* 0x0000000709057892 */ /* 0x000fc8000f8ec0ff */
[----:B------:R-:W-:-:S03]  /*03b0*/  UISETP.NE.AND UP1, UPT, UR5, URZ, UPT ;  /* 0x000000ff0500728c */ /* 0x000fc6000bf25270 */
[----:B------:R-:W-:Y:S08]  /*03c0*/  BRA.U !UP0, `(.L_x_4) ;  /* 0x00000001083c7547 */ /* 0x000ff0000b800000 */
[----:B------:R-:W0:Y:S02]  /*03d0*/  LDC.64 R2, c[0x0][0x380] ;  /* 0x0000e000ff027b82 */ /* 0x000e240000000a00 */
[----:B0-----:R-:W-:-:S05]  /*03e0*/  IMAD.WIDE.U32 R2, R4, 0x4, R2 ;  /* 0x0000000404027825 */ /* 0x001fca00078e0002 */
[----:B------:R-:W2:Y:S04]  /*03f0*/  LDG.E R5, desc[UR10][R2.64] ;  /* 0x0000000a02057981 */ /* 0x000ea8000c1e1900 */
[----:B------:R-:W2:Y:S04]  /*0400*/  LDG.E R6, desc[UR10][R2.64+0x4] ;  /* 0x0000040a02067981 */ /* 0x000ea8000c1e1900 */
[----:B------:R-:W3:Y:S04]  /*0410*/  LDG.E R8, desc[UR10][R2.64+0x8] ;  /* 0x0000080a02087981 */ /* 0x000ee8000c1e1900 */
[----:B------:R-:W3:Y:S04]  /*0420*/  LDG.E R7, desc[UR10][R2.64+0xc] ;  /* 0x00000c0a02077981 */ /* 0x000ee8000c1e1900 */
[----:B------:R-:W4:Y:S04]  /*0430*/  LDG.E R10, desc[UR10][R2.64+0x10] ;  /* 0x0000100a020a7981 */ /* 0x000f28000c1e1900 */
[----:B------:R-:W4:Y:S04]  /*0440*/  LDG.E R9, desc[UR10][R2.64+0x14] ;  /* 0x0000140a02097981 */ /* 0x000f28000c1e1900 */
[----:B------:R-:W5:Y:S04]  /*0450*/  LDG.E R12, desc[UR10][R2.64+0x18] ;  /* 0x0000180a020c7981 */ /* 0x000f68000c1e1900 */
[----:B------:R-:W5:Y:S01]  /*0460*/  LDG.E R11, desc[UR10][R2.64+0x1c] ;  /* 0x00001c0a020b7981 */ /* 0x000f62000c1e1900 */
[----:B------:R-:W-:Y:S01]  /*0470*/  VIADD R4, R4, 0x8 ;  /* 0x0000000804047836 */ /* 0x000fe20000000000 */
[----:B--2---:R-:W-:-:S04]  /*0480*/  IADD3 R5, PT, PT, R6, R5, R0 ;  /* 0x0000000506057210 */ /* 0x004fc80007ffe000 */
[----:B---3--:R-:W-:-:S04]  /*0490*/  IADD3 R5, PT, PT, R7, R8, R5 ;  /* 0x0000000807057210 */ /* 0x008fc80007ffe005 */
[----:B----4-:R-:W-:-:S04]  /*04a0*/  IADD3 R5, PT, PT, R9, R10, R5 ;  /* 0x0000000a09057210 */ /* 0x010fc80007ffe005 */
[----:B-----5:R-:W-:-:S07]  /*04b0*/  IADD3 R0, PT, PT, R11, R12, R5 ;  /* 0x0000000c0b007210 */ /* 0x020fce0007ffe005 */
.L_x_4:
        /* <DEDUP_REMOVED lines=10> */
[----:B------:R-:W3:Y:S01]  /*0560*/  LDG.E R8, desc[UR10][R2.64+0xc] ;  /* 0x00000c0a02087981 */ /* 0x000ee2000c1e1900 */
[----:B------:R-:W-:Y:S01]  /*0570*/  VIADD R4, R4, 0x4 ;  /* 0x0000000404047836 */ /* 0x000fe20000000000 */
[----:B--2---:R-:W-:-:S04]  /*0580*/  IADD3 R0, PT, PT, R6, R5, R0 ;  /* 0x0000000506007210 */ /* 0x004fc80007ffe000 */
[----:B---3--:R-:W-:-:S07]  /*0590*/  IADD3 R0, PT, PT, R8, R7, R0 ;  /* 0x0000000708007210 */ /* 0x008fce0007ffe000 */
.L_x_5:
[----:B------:R-:W-:Y:S05]  /*05a0*/  BRA.U !UP1, `(.L_x_1) ;  /* 0x0000000109307547 */ /* 0x000fea000b800000 */
[----:B------:R-:W0:Y:S01]  /*05b0*/  LDC.64 R2, c[0x0][0x380] ;  /* 0x0000e000ff027b82 */ /* 0x000e220000000a00 */
[----:B------:R-:W-:Y:S01]  /*05c0*/  UIADD3 UR4, UPT, UPT, -UR4, URZ, URZ ;  /* 0x000000ff04047290 */ /* 0x000fe2000fffe1ff */
[----:B0-----:R-:W-:-:S11]  /*05d0*/  IMAD.WIDE.U32 R4, R4, 0x4, R2 ;  /* 0x0000000404047825 */ /* 0x001fd600078e0002 */
.L_x_6:
[----:B------:R-:W-:Y:S02]  /*05e0*/  IMAD.MOV.U32 R3, RZ, RZ, R5 ;  /* 0x000000ffff037224 */ /* 0x000fe400078e0005 */
[----:B------:R-:W-:-:S05]  /*05f0*/  IMAD.MOV.U32 R2, RZ, RZ, R4 ;  /* 0x000000ffff027224 */ /* 0x000fca00078e0004 */
[----:B------:R-:W2:Y:S01]  /*0600*/  LDG.E R3, desc[UR10][R2.64] ;  /* 0x0000000a02037981 */ /* 0x000ea2000c1e1900 */
[----:B------:R-:W-:Y:S01]  /*0610*/  UIADD3 UR4, UPT, UPT, UR4, 0x1, URZ ;  /* 0x0000000104047890 */ /* 0x000fe2000fffe0ff */
[----:B------:R-:W-:-:S03]  /*0620*/  IADD3 R4, P0, PT, R4, 0x4, RZ ;  /* 0x0000000404047810 */ /* 0x000fc60007f1e0ff */
[----:B------:R-:W-:Y:S02]  /*0630*/  UISETP.NE.AND UP0, UPT, UR4, URZ, UPT ;  /* 0x000000ff0400728c */ /* 0x000fe4000bf05270 */
[----:B------:R-:W-:Y:S02]  /*0640*/  IMAD.X R5, RZ, RZ, R5, P0 ;  /* 0x000000ffff057224 */ /* 0x000fe400000e0605 */
[----:B--2---:R-:W-:-:S05]  /*0650*/  IMAD.IADD R0, R3, 0x1, R0 ;  /* 0x0000000103007824 */ /* 0x004fca00078e0200 */
[----:B------:R-:W-:Y:S05]  /*0660*/  BRA.U UP0, `(.L_x_6) ;  /* 0xfffffffd00dc7547 */ /* 0x000fea000b83ffff */
.L_x_1:
[----:B------:R-:W0:Y:S02]  /*0670*/  LDC.64 R2, c[0x0][0x388] ;  /* 0x0000e200ff027b82 */ /* 0x000e240000000a00 */
[----:B0-----:R-:W-:Y:S01]  /*0680*/  STG.E desc[UR10][R2.64], R0 ;  /* 0x0000000002007986 */ /* 0x001fe2000c10190a */
[----:B------:R-:W-:Y:S05]  /*0690*/  EXIT ;  /* 0x000000000000794d */ /* 0x000fea0003800000 */
.L_x_0:
[----:B------:R-:W0:Y:S02]  /*06a0*/  S2R R0, SR_TID.X ;  /* 0x0000000000007919 */ /* 0x000e240000002100 */
[----:B0-----:R-:W-:-:S13]  /*06b0*/  ISETP.NE.AND P0, PT, R0, RZ, PT ;  /* 0x000000ff0000720c */ /* 0x001fda0003f05270 */
[----:B------:R-:W-:Y:S05]  /*06c0*/  @P0 EXIT ;  /* 0x000000000000094d */ /* 0x000fea0003800000 */
[----:B------:R-:W0:Y:S01]  /*06d0*/  LDCU.64 UR4, c[0x0][0x380] ;  /* 0x00007000ff0477ac */ /* 0x000e220008000a00 */
[----:B------:R-:W-:Y:S02]  /*06e0*/  IMAD.MOV.U32 R5, RZ, RZ, RZ ;  /* 0x000000ffff057224 */ /* 0x000fe400078e00ff */
[----:B------:R-:W-:Y:S01]  /*06f0*/  IMAD.MOV.U32 R0, RZ, RZ, RZ ;  /* 0x000000ffff007224 */ /* 0x000fe200078e00ff */
[----:B------:R-:W-:Y:S02]  /*0700*/  ULOP3.LUT UR8, UR9, 0x7ffffff0, URZ, 0xc0, !UPT ;  /* 0x7ffffff009087892 */ /* 0x000fe4000f8ec0ff */
[----:B------:R-:W-:Y:S02]  /*0710*/  ULOP3.LUT UR7, UR9, 0xf, URZ, 0xc0, !UPT ;  /* 0x0000000f09077892 */ /* 0x000fe4000f8ec0ff */
[----:B------:R-:W-:Y:S02]  /*0720*/  UIADD3 UR6, UPT, UPT, -UR8, URZ, URZ ;  /* 0x000000ff08067290 */ /* 0x000fe4000fffe1ff */
[----:B------:R-:W-:Y:S01]  /*0730*/  IMAD.U32 R4, RZ, RZ, UR8 ;  /* 0x00000008ff047e24 */ /* 0x000fe2000f8e00ff */
[----:B0-----:R-:W-:-:S04]  /*0740*/  UIADD3 UR4, UP0, UPT, UR4, 0x20, URZ ;  /* 0x0000002004047890 */ /* 0x001fc8000ff1e0ff */
[----:B------:R-:W-:Y:S02]  /*0750*/  UIADD3.X UR5, UPT, UPT, URZ, UR5, URZ, UP0, !UPT ;  /* 0x00000005ff057290 */ /* 0x000fe400087fe4ff */
[----:B------:R-:W-:-:S04]  /*0760*/  IMAD.U32 R2, RZ, RZ, UR4 ;  /* 0x00000004ff027e24 */ /* 0x000fc8000f8e00ff */
[----:B------:R-:W-:-:S07]  /*0770*/  IMAD.U32 R3, RZ, RZ, UR5 ;  /* 0x00000005ff037e24 */ /* 0x000fce000f8e00ff */
.L_x_7:
        /* <DEDUP_REMOVED lines=16> */
[----:B------:R-:W-:Y:S01]  /*0880*/  UIADD3 UR6, UPT, UPT, UR6, 0x10, URZ ;  /* 0x0000001006067890 */ /* 0x000fe2000fffe0ff */
[----:B------:R-:W-:-:S03]  /*0890*/  VIADD R5, R5, 0x10 ;  /* 0x0000001005057836 */ /* 0x000fc60000000000 */
[----:B------:R-:W-:Y:S01]  /*08a0*/  UISETP.NE.AND UP0, UPT, UR6, URZ, UPT ;  /* 0x000000ff0600728c */ /* 0x000fe2000bf05270 */
[----:B--2---:R-:W-:Y:S02]  /*08b0*/  IADD3 R8, PT, PT, R8, R9, R0 ;  /* 0x0000000908087210 */ /* 0x004fe40007ffe000 */
[----:B------:R-:W-:-:S05]  /*08c0*/  IADD3 R9, P0, PT, R2, 0x40, RZ ;  /* 0x0000004002097810 */ /* 0x000fca0007f1e0ff */
[----:B0-----:R-:W-:Y:S01]  /*08d0*/  IMAD.X R3, RZ, RZ, R3, P0 ;  /* 0x000000ffff037224 */ /* 0x001fe200000e0603 */
[----:B---3--:R-:W-:Y:S01]  /*08e0*/  IADD3 R8, PT, PT, R10, R11, R8 ;  /* 0x0000000b0a087210 */ /* 0x008fe20007ffe008 */
[----:B------:R-:W-:-:S03]  /*08f0*/  IMAD.MOV.U32 R2, RZ, RZ, R9 ;  /* 0x000000ffff027224 */ /* 0x000fc600078e0009 */
[----:B----4-:R-:W-:-:S04]  /*0900*/  IADD3 R8, PT, PT, R12, R13, R8 ;  /* 0x0000000d0c087210 */ /* 0x010fc80007ffe008 */
[----:B-----5:R-:W-:-:S04]  /*0910*/  IADD3 R8, PT, PT, R14, R15, R8 ;  /* 0x0000000f0e087210 */ /* 0x020fc80007ffe008 */
[----:B------:R-:W-:-:S04]  /*0920*/  IADD3 R8, PT, PT, R16, R17, R8 ;  /* 0x0000001110087210 */ /* 0x000fc80007ffe008 */
[----:B------:R-:W-:-:S04]  /*0930*/  IADD3 R8, PT, PT, R18, R19, R8 ;  /* 0x0000001312087210 */ /* 0x000fc80007ffe008 */
[----:B------:R-:W-:-:S04]  /*0940*/  IADD3 R8, PT, PT, R20, R21, R8 ;  /* 0x0000001514087210 */ /* 0x000fc80007ffe008 */
[----:B------:R-:W-:Y:S01]  /*0950*/  IADD3 R0, PT, PT, R6, R7, R8 ;  /* 0x0000000706007210 */ /* 0x000fe20007ffe008 */
[----:B------:R-:W-:Y:S06]  /*0960*/  BRA.U UP0, `(.L_x_7) ;  /* 0xfffffffd00847547 */ /* 0x000fec000b83ffff */
[----:B------:R-:W-:-:S09]  /*0970*/  UISETP.NE.AND UP0, UPT, UR7, URZ, UPT ;  /* 0x000000ff0700728c */ /* 0x000fd2000bf05270 */
[----:B------:R-:W-:Y:S05]  /*0980*/  BRA.U !UP0, `(.L_x_8) ;  /* 0x0000000108b07547 */ /* 0x000fea000b800000 */
[----:B------:R-:W-:Y:S02]  /*0990*/  UISETP.GE.U32.AND UP0, UPT, UR7, 0x8, UPT ;  /* 0x000000080700788c */ /* 0x000fe4000bf06070 */
[----:B------:R-:W-:-:S04]  /*09a0*/  ULOP3.LUT UR5, UR9, 0x7, URZ, 0xc0, !UPT ;  /* 0x0000000709057892 */ /* 0x000fc8000f8ec0ff */
[----:B------:R-:W-:-:S03]  /*09b0*/  UISETP.NE.AND UP1, UPT, UR5, URZ, UPT ;  /* 0x000000ff0500728c */ /* 0x000fc6000bf25270 */
[----:B------:R-:W-:Y:S08]  /*09c0*/  BRA.U !UP0, `(.L_x_9) ;  /* 0x0000000108347547 */ /* 0x000ff0000b800000 */
        /* <DEDUP_REMOVED lines=8> */
[----:B--2---:R-:W-:-:S04]  /*0a50*/  IADD3 R4, PT, PT, R4, R7, R0 ;  /* 0x0000000704047210 */ /* 0x004fc80007ffe000 */
[----:B---3--:R-:W-:-:S04]  /*0a60*/  IADD3 R4, PT, PT, R6, R9, R4 ;  /* 0x0000000906047210 */ /* 0x008fc80007ffe004 */
[----:B----4-:R-:W-:Y:S01]  /*0a70*/  IADD3 R8, PT, PT, R8, R11, R4 ;  /* 0x0000000b08087210 */ /* 0x010fe20007ffe004 */
[----:B------:R-:W-:-:S03]  /*0a80*/  VIADD R4, R5, 0x8 ;  /* 0x0000000805047836 */ /* 0x000fc60000000000 */
[----:B-----5:R-:W-:-:S07]  /*0a90*/  IADD3 R0, PT, PT, R10, R13, R8 ;  /* 0x0000000d0a007210 */ /* 0x020fce0007ffe008 */
.L_x_9:
        /* <DEDUP_REMOVED lines=14> */
.L_x_10:
[----:B------:R-:W-:Y:S05]  /*0b80*/  BRA.U !UP1, `(.L_x_8) ;  /* 0x0000000109307547 */ /* 0x000fea000b800000 */
[----:B------:R-:W0:Y:S01]  /*0b90*/  LDC.64 R2, c[0x0][0x380] ;  /* 0x0000e000ff027b82 */ /* 0x000e220000000a00 */
[----:B------:R-:W-:Y:S01]  /*0ba0*/  UIADD3 UR4, UPT, UPT, -UR4, URZ, URZ ;  /* 0x000000ff04047290 */ /* 0x000fe2000fffe1ff */
[----:B0-----:R-:W-:-:S11]  /*0bb0*/  IMAD.WIDE.U32 R4, R4, 0x4, R2 ;  /* 0x0000000404047825 */ /* 0x001fd600078e0002 */
.L_x_11:
        /* <DEDUP_REMOVED lines=9> */
.L_x_8:
[----:B------:R-:W0:Y:S02]  /*0c50*/  LDC.64 R2, c[0x0][0x388] ;  /* 0x0000e200ff027b82 */ /* 0x000e240000000a00 */
[----:B0-----:R-:W-:Y:S01]  /*0c60*/  STG.E desc[UR10][R2.64], R0 ;  /* 0x0000000002007986 */ /* 0x001fe2000c10190a */
[----:B------:R-:W-:Y:S05]  /*0c70*/  EXIT ;  /* 0x000000000000794d */ /* 0x000fea0003800000 */
.L_x_12:
[----:B------:R-:W-:-:S00]  /*0c80*/  BRA `(.L_x_12) ;  /* 0xfffffffc00fc7947 */ /* 0x000fc0000383ffff */
[----:B------:R-:W-:-:S00]  /*0c90*/  NOP ;  /* 0x0000000000007918 */ /* 0x000fc00000000000 */
        /* <DEDUP_REMOVED lines=14> */
.L_x_13:


//--------------------- .nv.shared.reserved.0     --------------------------
	.section	.nv.shared.reserved.0,"aw",@nobits
	.weak		__nv_reservedSMEM_offset_0_alias
	.size		__nv_reservedSMEM_offset_0_alias, 0, 64
	.other		__nv_reservedSMEM_offset_0_alias,@"STO_CUDA_RESERVED_SHARED STV_DEFAULT"
__nv_reservedSMEM_offset_0_alias:
	.zero		0
	.zero		64


//--------------------- .nv.constant0._Z12recursiveSumPiS_i --------------------------
	.section	.nv.constant0._Z12recursiveSumPiS_i,"a",@progbits
	.sectionflags	@""
	.align	4
.nv.constant0._Z12recursiveSumPiS_i:
	.zero		916


//--------------------- SYMBOLS --------------------------

	.type		.nv.reservedSmem.offset0,@object
	.size		.nv.reservedSmem.offset0,0x4
